//
// Generated by NVIDIA NVVM Compiler
//
// Compiler Build ID: CL-36424714
// Cuda compilation tools, release 13.0, V13.0.88
// Based on NVVM 20.0.0
//

.version 9.0
.target sm_100
.address_size 64

	// .globl	_Z17transposeNaiveRowPfS_ii

.visible .entry _Z17transposeNaiveRowPfS_ii(
	.param .u64 .ptr .align 1 _Z17transposeNaiveRowPfS_ii_param_0,
	.param .u64 .ptr .align 1 _Z17transposeNaiveRowPfS_ii_param_1,
	.param .u32 _Z17transposeNaiveRowPfS_ii_param_2,
	.param .u32 _Z17transposeNaiveRowPfS_ii_param_3
)
{
	.reg .pred 	%p<4>;
	.reg .b32 	%r<15>;
	.reg .b32 	%f<2>;
	.reg .b64 	%rd<9>;

	ld.param.u64 	%rd1, [_Z17transposeNaiveRowPfS_ii_param_0];
	ld.param.u64 	%rd2, [_Z17transposeNaiveRowPfS_ii_param_1];
	ld.param.u32 	%r3, [_Z17transposeNaiveRowPfS_ii_param_2];
	ld.param.u32 	%r5, [_Z17transposeNaiveRowPfS_ii_param_3];
	mov.u32 	%r6, %ntid.x;
	mov.u32 	%r7, %ctaid.x;
	mov.u32 	%r8, %tid.x;
	mad.lo.s32 	%r1, %r6, %r7, %r8;
	mov.u32 	%r9, %ntid.y;
	mov.u32 	%r10, %ctaid.y;
	mov.u32 	%r11, %tid.y;
	mad.lo.s32 	%r12, %r9, %r10, %r11;
	setp.ge.u32 	%p1, %r1, %r3;
	setp.ge.u32 	%p2, %r12, %r5;
	or.pred  	%p3, %p1, %p2;
	@%p3 bra 	$L__BB0_2;
	cvta.to.global.u64 	%rd3, %rd2;
	cvta.to.global.u64 	%rd4, %rd1;
	mad.lo.s32 	%r13, %r3, %r12, %r1;
	mul.wide.u32 	%rd5, %r13, 4;
	add.s64 	%rd6, %rd3, %rd5;
	ld.global.f32 	%f1, [%rd6];
	mad.lo.s32 	%r14, %r5, %r1, %r12;
	mul.wide.u32 	%rd7, %r14, 4;
	add.s64 	%rd8, %rd4, %rd7;
	st.global.f32 	[%rd8], %f1;
$L__BB0_2:
	ret;

}
	// .globl	_Z17transposeNaiveColPfS_ii
.visible .entry _Z17transposeNaiveColPfS_ii(
	.param .u64 .ptr .align 1 _Z17transposeNaiveColPfS_ii_param_0,
	.param .u64 .ptr .align 1 _Z17transposeNaiveColPfS_ii_param_1,
	.param .u32 _Z17transposeNaiveColPfS_ii_param_2,
	.param .u32 _Z17transposeNaiveColPfS_ii_param_3
)
{
	.reg .pred 	%p<4>;
	.reg .b32 	%r<15>;
	.reg .b32 	%f<2>;
	.reg .b64 	%rd<9>;

	ld.param.u64 	%rd1, [_Z17transposeNaiveColPfS_ii_param_0];
	ld.param.u64 	%rd2, [_Z17transposeNaiveColPfS_ii_param_1];
	ld.param.u32 	%r3, [_Z17transposeNaiveColPfS_ii_param_2];
	ld.param.u32 	%r5, [_Z17transposeNaiveColPfS_ii_param_3];
	mov.u32 	%r6, %ntid.x;
	mov.u32 	%r7, %ctaid.x;
	mov.u32 	%r8, %tid.x;
	mad.lo.s32 	%r1, %r6, %r7, %r8;
	mov.u32 	%r9, %ntid.y;
	mov.u32 	%r10, %ctaid.y;
	mov.u32 	%r11, %tid.y;
	mad.lo.s32 	%r12, %r9, %r10, %r11;
	setp.ge.u32 	%p1, %r1, %r3;
	setp.ge.u32 	%p2, %r12, %r5;
	or.pred  	%p3, %p1, %p2;
	@%p3 bra 	$L__BB1_2;
	cvta.to.global.u64 	%rd3, %rd2;
	cvta.to.global.u64 	%rd4, %rd1;
	mad.lo.s32 	%r13, %r5, %r1, %r12;
	mul.wide.u32 	%rd5, %r13, 4;
	add.s64 	%rd6, %rd3, %rd5;
	ld.global.f32 	%f1, [%rd6];
	mad.lo.s32 	%r14, %r3, %r12, %r1;
	mul.wide.u32 	%rd7, %r14, 4;
	add.s64 	%rd8, %rd4, %rd7;
	st.global.f32 	[%rd8], %f1;
$L__BB1_2:
	ret;

}


// ===== COMPILED SASS (sm_100) =====

	.target	sm_100

	.elftype	@"ET_EXEC"


//--------------------- .note.nv.tkinfo           --------------------------
	.section	.note.nv.tkinfo,"",@"SHT_NOTE"
	.sectionflags	@"SHF_NOTE_NV_TKINFO"
	.tkinfo
        /*0018*/ 	.word	0x00000002
        /*0030*/ 	.string	""
        /*0030*/ 	.string	"ptxas"
        /*0030*/ 	.string	"Cuda compilation tools, release 13.0, V13.0.88"
        /*0030*/ 	.string	"Build cuda_13.0.r13.0/compiler.36424714_0"
        /*0030*/ 	.string	"-arch sm_100 -m 64 "



//--------------------- .note.nv.cuinfo           --------------------------
	.section	.note.nv.cuinfo,"",@"SHT_NOTE"
	.sectionflags	@"SHF_NOTE_NV_CUINFO"
        /*0018*/ 	.short	0x0002
        /*001a*/ 	.short	0x0064
        /*001c*/ 	.short	0x0082
	.zero		2


//--------------------- .nv.info                  --------------------------
	.section	.nv.info,"",@"SHT_CUDA_INFO"
	.align	4


	//----- nvinfo : EIATTR_REGCOUNT
	.align		4
        /*0000*/ 	.byte	0x04, 0x2f
        /*0002*/ 	.short	(.L_1 - .L_0)
	.align		4
.L_0:
        /*0004*/ 	.word	index@(_Z17transposeNaiveRowPfS_ii)
        /*0008*/ 	.word	0x0000000a


	//----- nvinfo : EIATTR_FRAME_SIZE
	.align		4
.L_1:
        /*000c*/ 	.byte	0x04, 0x11
        /*000e*/ 	.short	(.L_3 - .L_2)
	.align		4
.L_2:
        /*0010*/ 	.word	index@(_Z17transposeNaiveRowPfS_ii)
        /*0014*/ 	.word	0x00000000


	//----- nvinfo : EIATTR_REGCOUNT
	.align		4
.L_3:
        /*0018*/ 	.byte	0x04, 0x2f
        /*001a*/ 	.short	(.L_5 - .L_4)
	.align		4
.L_4:
        /*001c*/ 	.word	index@(_Z17transposeNaiveColPfS_ii)
        /*0020*/ 	.word	0x0000000a


	//----- nvinfo : EIATTR_FRAME_SIZE
	.align		4
.L_5:
        /*0024*/ 	.byte	0x04, 0x11
        /*0026*/ 	.short	(.L_7 - .L_6)
	.align		4
.L_6:
        /*0028*/ 	.word	index@(_Z17transposeNaiveColPfS_ii)
        /*002c*/ 	.word	0x00000000


	//----- nvinfo : EIATTR_MIN_STACK_SIZE
	.align		4
.L_7:
        /*0030*/ 	.byte	0x04, 0x12
        /*0032*/ 	.short	(.L_9 - .L_8)
	.align		4
.L_8:
        /*0034*/ 	.word	index@(_Z17transposeNaiveColPfS_ii)
        /*0038*/ 	.word	0x00000000


	//----- nvinfo : EIATTR_MIN_STACK_SIZE
	.align		4
.L_9:
        /*003c*/ 	.byte	0x04, 0x12
        /*003e*/ 	.short	(.L_11 - .L_10)
	.align		4
.L_10:
        /*0040*/ 	.word	index@(_Z17transposeNaiveRowPfS_ii)
        /*0044*/ 	.word	0x00000000
.L_11:


//--------------------- .nv.compat                --------------------------
	.section	.nv.compat,"",@"SHT_CUDA_COMPAT_INFO"
	.align	4
        /*0000*/ 	.byte	0x02, 0x09, 0x00, 0x00, 0x02, 0x02, 0x01, 0x00, 0x02, 0x05, 0x05, 0x00, 0x03, 0x07, 0x01, 0x01
        /*0010*/ 	.byte	0x02, 0x03, 0x00, 0x00, 0x02, 0x06, 0x01, 0x00, 0x04, 0x0b, 0x08, 0x00, 0x09, 0x00, 0x00, 0x00
        /*0020*/ 	.byte	0x00, 0x00, 0x00, 0x00


//--------------------- .nv.info._Z17transposeNaiveColPfS_ii --------------------------
	.section	.nv.info._Z17transposeNaiveColPfS_ii,"",@"SHT_CUDA_INFO"
	.sectionflags	@""
	.align	4


	//----- nvinfo : EIATTR_CUDA_API_VERSION
	.align		4
        /*0000*/ 	.byte	0x04, 0x37
        /*0002*/ 	.short	(.L_13 - .L_12)
.L_12:
        /*0004*/ 	.word	0x00000082


	//----- nvinfo : EIATTR_KPARAM_INFO
	.align		4
.L_13:
        /*0008*/ 	.byte	0x04, 0x17
        /*000a*/ 	.short	(.L_15 - .L_14)
.L_14:
        /*000c*/ 	.word	0x00000000
        /*0010*/ 	.short	0x0003
        /*0012*/ 	.short	0x0014
        /*0014*/ 	.byte	0x00, 0xf0, 0x11, 0x00


	//----- nvinfo : EIATTR_KPARAM_INFO
	.align		4
.L_15:
        /*0018*/ 	.byte	0x04, 0x17
        /*001a*/ 	.short	(.L_17 - .L_16)
.L_16:
        /*001c*/ 	.word	0x00000000
        /*0020*/ 	.short	0x0002
        /*0022*/ 	.short	0x0010
        /*0024*/ 	.byte	0x00, 0xf0, 0x11, 0x00


	//----- nvinfo : EIATTR_KPARAM_INFO
	.align		4
.L_17:
        /*0028*/ 	.byte	0x04, 0x17
        /*002a*/ 	.short	(.L_19 - .L_18)
.L_18:
        /*002c*/ 	.word	0x00000000
        /*0030*/ 	.short	0x0001
        /*0032*/ 	.short	0x0008
        /*0034*/ 	.byte	0x00, 0xf5, 0x21, 0x00


	//----- nvinfo : EIATTR_KPARAM_INFO
	.align		4
.L_19:
        /*0038*/ 	.byte	0x04, 0x17
        /*003a*/ 	.short	(.L_21 - .L_20)
.L_20:
        /*003c*/ 	.word	0x00000000
        /*0040*/ 	.short	0x0000
        /*0042*/ 	.short	0x0000
        /*0044*/ 	.byte	0x00, 0xf5, 0x21, 0x00


	//----- nvinfo : EIATTR_SPARSE_MMA_MASK
	.align		4
.L_21:
        /*0048*/ 	.byte	0x03, 0x50
        /*004a*/ 	.short	0x0000


	//----- nvinfo : EIATTR_MAXREG_COUNT
	.align		4
        /*004c*/ 	.byte	0x03, 0x1b
        /*004e*/ 	.short	0x00ff


	//----- nvinfo : EIATTR_MERCURY_ISA_VERSION
	.align		4
        /*0050*/ 	.byte	0x03, 0x5f
        /*0052*/ 	.short	0x0101


	//----- nvinfo : EIATTR_VRC_CTA_INIT_COUNT
	.align		4
        /*0054*/ 	.byte	0x02, 0x4a
	.zero		1
	.zero		1


	//----- nvinfo : EIATTR_EXIT_INSTR_OFFSETS
	.align		4
        /*0058*/ 	.byte	0x04, 0x1c
        /*005a*/ 	.short	(.L_23 - .L_22)


	//   ....[0]....
.L_22:
        /*005c*/ 	.word	0x000000c0


	//   ....[1]....
        /*0060*/ 	.word	0x00000160


	//----- nvinfo : EIATTR_CBANK_PARAM_SIZE
	.align		4
.L_23:
        /*0064*/ 	.byte	0x03, 0x19
        /*0066*/ 	.short	0x0018


	//----- nvinfo : EIATTR_PARAM_CBANK
	.align		4
        /*0068*/ 	.byte	0x04, 0x0a
        /*006a*/ 	.short	(.L_25 - .L_24)
	.align		4
.L_24:
        /*006c*/ 	.word	index@(.nv.constant0._Z17transposeNaiveColPfS_ii)
        /*0070*/ 	.short	0x0380
        /*0072*/ 	.short	0x0018


	//----- nvinfo : EIATTR_SW_WAR
	.align		4
.L_25:
        /*0074*/ 	.byte	0x04, 0x36
        /*0076*/ 	.short	(.L_27 - .L_26)
.L_26:
        /*0078*/ 	.word	0x00000008
.L_27:


//--------------------- .nv.info._Z17transposeNaiveRowPfS_ii --------------------------
	.section	.nv.info._Z17transposeNaiveRowPfS_ii,"",@"SHT_CUDA_INFO"
	.sectionflags	@""
	.align	4


	//----- nvinfo : EIATTR_CUDA_API_VERSION
	.align		4
        /*0000*/ 	.byte	0x04, 0x37
        /*0002*/ 	.short	(.L_29 - .L_28)
.L_28:
        /*0004*/ 	.word	0x00000082


	//----- nvinfo : EIATTR_KPARAM_INFO
	.align		4
.L_29:
        /*0008*/ 	.byte	0x04, 0x17
        /*000a*/ 	.short	(.L_31 - .L_30)
.L_30:
        /*000c*/ 	.word	0x00000000
        /*0010*/ 	.short	0x0003
        /*0012*/ 	.short	0x0014
        /*0014*/ 	.byte	0x00, 0xf0, 0x11, 0x00


	//----- nvinfo : EIATTR_KPARAM_INFO
	.align		4
.L_31:
        /*0018*/ 	.byte	0x04, 0x17
        /*001a*/ 	.short	(.L_33 - .L_32)
.L_32:
        /*001c*/ 	.word	0x00000000
        /*0020*/ 	.short	0x0002
        /*0022*/ 	.short	0x0010
        /*0024*/ 	.byte	0x00, 0xf0, 0x11, 0x00


	//----- nvinfo : EIATTR_KPARAM_INFO
	.align		4
.L_33:
        /*0028*/ 	.byte	0x04, 0x17
        /*002a*/ 	.short	(.L_35 - .L_34)
.L_34:
        /*002c*/ 	.word	0x00000000
        /*0030*/ 	.short	0x0001
        /*0032*/ 	.short	0x0008
        /*0034*/ 	.byte	0x00, 0xf5, 0x21, 0x00


	//----- nvinfo : EIATTR_KPARAM_INFO
	.align		4
.L_35:
        /*0038*/ 	.byte	0x04, 0x17
        /*003a*/ 	.short	(.L_37 - .L_36)
.L_36:
        /*003c*/ 	.word	0x00000000
        /*0040*/ 	.short	0x0000
        /*0042*/ 	.short	0x0000
        /*0044*/ 	.byte	0x00, 0xf5, 0x21, 0x00


	//----- nvinfo : EIATTR_SPARSE_MMA_MASK
	.align		4
.L_37:
        /*0048*/ 	.byte	0x03, 0x50
        /*004a*/ 	.short	0x0000


	//----- nvinfo : EIATTR_MAXREG_COUNT
	.align		4
        /*004c*/ 	.byte	0x03, 0x1b
        /*004e*/ 	.short	0x00ff


	//----- nvinfo : EIATTR_MERCURY_ISA_VERSION
	.align		4
        /*0050*/ 	.byte	0x03, 0x5f
        /*0052*/ 	.short	0x0101


	//----- nvinfo : EIATTR_VRC_CTA_INIT_COUNT
	.align		4
        /*0054*/ 	.byte	0x02, 0x4a
	.zero		1
	.zero		1


	//----- nvinfo : EIATTR_EXIT_INSTR_OFFSETS
	.align		4
        /*0058*/ 	.byte	0x04, 0x1c
        /*005a*/ 	.short	(.L_39 - .L_38)


	//   ....[0]....
.L_38:
        /*005c*/ 	.word	0x000000c0


	//   ....[1]....
        /*0060*/ 	.word	0x00000160


	//----- nvinfo : EIATTR_CBANK_PARAM_SIZE
	.align		4
.L_39:
        /*0064*/ 	.byte	0x03, 0x19
        /*0066*/ 	.short	0x0018


	//----- nvinfo : EIATTR_PARAM_CBANK
	.align		4
        /*0068*/ 	.byte	0x04, 0x0a
        /*006a*/ 	.short	(.L_41 - .L_40)
	.align		4
.L_40:
        /*006c*/ 	.word	index@(.nv.constant0._Z17transposeNaiveRowPfS_ii)
        /*0070*/ 	.short	0x0380
        /*0072*/ 	.short	0x0018


	//----- nvinfo : EIATTR_SW_WAR
	.align		4
.L_41:
        /*0074*/ 	.byte	0x04, 0x36
        /*0076*/ 	.short	(.L_43 - .L_42)
.L_42:
        /*0078*/ 	.word	0x00000008
.L_43:


//--------------------- .nv.callgraph             --------------------------
	.section	.nv.callgraph,"",@"SHT_CUDA_CALLGRAPH"
	.align	4
	.sectionentsize	8
	.align		4
        /*0000*/ 	.word	0x00000000
	.align		4
        /*0004*/ 	.word	0xffffffff
	.align		4
        /*0008*/ 	.word	0x00000000
	.align		4
        /*000c*/ 	.word	0xfffffffe
	.align		4
        /*0010*/ 	.word	0x00000000
	.align		4
        /*0014*/ 	.word	0xfffffffd
	.align		4
        /*0018*/ 	.word	0x00000000
	.align		4
        /*001c*/ 	.word	0xfffffffc


//--------------------- .text._Z17transposeNaiveColPfS_ii --------------------------
	.section	.text._Z17transposeNaiveColPfS_ii,"ax",@progbits
	.align	128
        .global         _Z17transposeNaiveColPfS_ii
        .type           _Z17transposeNaiveColPfS_ii,@function
        .size           _Z17transposeNaiveColPfS_ii,(.L_x_2 - _Z17transposeNaiveColPfS_ii)
        .other          _Z17transposeNaiveColPfS_ii,@"STO_CUDA_ENTRY STV_DEFAULT"
_Z17transposeNaiveColPfS_ii:
.text._Z17transposeNaiveColPfS_ii:
[----:B------:R-:W-:Y:S01]  /*0000*/  LDC R1, c[0x0][0x37c] ;  /* 0x0000df00ff017b82 */ /* 0x000fe20000000800 */
[----:B------:R-:W0:Y:S01]  /*0010*/  S2R R7, SR_CTAID.Y ;  /* 0x0000000000077919 */ /* 0x000e220000002600 */
[----:B------:R-:W1:Y:S01]  /*0020*/  LDCU UR4, c[0x0][0x360] ;  /* 0x00006c00ff0477ac */ /* 0x000e620008000800 */
[----:B------:R-:W0:Y:S01]  /*0030*/  S2R R2, SR_TID.Y ;  /* 0x0000000000027919 */ /* 0x000e220000002200 */
[----:B------:R-:W0:Y:S01]  /*0040*/  LDCU UR5, c[0x0][0x364] ;  /* 0x00006c80ff0577ac */ /* 0x000e220008000800 */
[----:B------:R-:W1:Y:S01]  /*0050*/  S2R R0, SR_CTAID.X ;  /* 0x0000000000007919 */ /* 0x000e620000002500 */
[----:B------:R-:W2:Y:S01]  /*0060*/  LDCU.64 UR6, c[0x0][0x390] ;  /* 0x00007200ff0677ac */ /* 0x000ea20008000a00 */
[----:B------:R-:W1:Y:S01]  /*0070*/  S2R R3, SR_TID.X ;  /* 0x0000000000037919 */ /* 0x000e620000002100 */
[----:B0-----:R-:W-:-:S05]  /*0080*/  IMAD R7, R7, UR5, R2 ;  /* 0x0000000507077c24 */ /* 0x001fca000f8e0202 */
[----:B--2---:R-:W-:Y:S01]  /*0090*/  ISETP.GE.U32.AND P0, PT, R7, UR7, PT ;  /* 0x0000000707007c0c */ /* 0x004fe2000bf06070 */
[----:B-1----:R-:W-:-:S05]  /*00a0*/  IMAD R0, R0, UR4, R3 ;  /* 0x0000000400007c24 */ /* 0x002fca000f8e0203 */
[----:B------:R-:W-:-:S13]  /*00b0*/  ISETP.GE.U32.OR P0, PT, R0, UR6, P0 ;  /* 0x0000000600007c0c */ /* 0x000fda0008706470 */
[----:B------:R-:W-:Y:S05]  /*00c0*/  @P0 EXIT ;  /* 0x000000000000094d */ /* 0x000fea0003800000 */
[----:B------:R-:W0:Y:S01]  /*00d0*/  LDC.64 R2, c[0x0][0x388] ;  /* 0x0000e200ff027b82 */ /* 0x000e220000000a00 */
[----:B------:R-:W1:Y:S01]  /*00e0*/  LDCU.64 UR4, c[0x0][0x358] ;  /* 0x00006b00ff0477ac */ /* 0x000e620008000a00 */
[----:B------:R-:W-:-:S04]  /*00f0*/  IMAD R5, R0, UR7, R7 ;  /* 0x0000000700057c24 */ /* 0x000fc8000f8e0207 */
[----:B0-----:R-:W-:Y:S02]  /*0100*/  IMAD.WIDE.U32 R2, R5, 0x4, R2 ;  /* 0x0000000405027825 */ /* 0x001fe400078e0002 */
[----:B------:R-:W0:Y:S04]  /*0110*/  LDC.64 R4, c[0x0][0x380] ;  /* 0x0000e000ff047b82 */ /* 0x000e280000000a00 */
[----:B-1----:R-:W2:Y:S01]  /*0120*/  LDG.E R3, desc[UR4][R2.64] ;  /* 0x0000000402037981 */ /* 0x002ea2000c1e1900 */
[----:B------:R-:W-:-:S04]  /*0130*/  IMAD R7, R7, UR6, R0 ;  /* 0x0000000607077c24 */ /* 0x000fc8000f8e0200 */
[----:B0-----:R-:W-:-:S05]  /*0140*/  IMAD.WIDE.U32 R4, R7, 0x4, R4 ;  /* 0x0000000407047825 */ /* 0x001fca00078e0004 */
[----:B--2---:R-:W-:Y:S01]  /*0150*/  STG.E desc[UR4][R4.64], R3 ;  /* 0x0000000304007986 */ /* 0x004fe2000c101904 */
[----:B------:R-:W-:Y:S05]  /*0160*/  EXIT ;  /* 0x000000000000794d */ /* 0x000fea0003800000 */
.L_x_0:
[----:B------:R-:W-:-:S00]  /*0170*/  BRA `(.L_x_0) ;  /* 0xfffffffc00fc7947 */ /* 0x000fc0000383ffff */
[----:B------:R-:W-:-:S00]  /*0180*/  NOP ;  /* 0x0000000000007918 */ /* 0x000fc00000000000 */
[----:B------:R-:W-:-:S00]  /*0190*/  NOP ;  /* 0x0000000000007918 */ /* 0x000fc00000000000 */
[----:B------:R-:W-:-:S00]  /*01a0*/  NOP ;  /* 0x0000000000007918 */ /* 0x000fc00000000000 */
[----:B------:R-:W-:-:S00]  /*01b0*/  NOP ;  /* 0x0000000000007918 */ /* 0x000fc00000000000 */
[----:B------:R-:W-:-:S00]  /*01c0*/  NOP ;  /* 0x0000000000007918 */ /* 0x000fc00000000000 */
[----:B------:R-:W-:-:S00]  /*01d0*/  NOP ;  /* 0x0000000000007918 */ /* 0x000fc00000000000 */
[----:B------:R-:W-:-:S00]  /*01e0*/  NOP ;  /* 0x0000000000007918 */ /* 0x000fc00000000000 */
[----:B------:R-:W-:-:S00]  /*01f0*/  NOP ;  /* 0x0000000000007918 */ /* 0x000fc00000000000 */
.L_x_2:


//--------------------- .text._Z17transposeNaiveRowPfS_ii --------------------------
	.section	.text._Z17transposeNaiveRowPfS_ii,"ax",@progbits
	.align	128
        .global         _Z17transposeNaiveRowPfS_ii
        .type           _Z17transposeNaiveRowPfS_ii,@function
        .size           _Z17transposeNaiveRowPfS_ii,(.L_x_3 - _Z17transposeNaiveRowPfS_ii)
        .other          _Z17transposeNaiveRowPfS_ii,@"STO_CUDA_ENTRY STV_DEFAULT"
_Z17transposeNaiveRowPfS_ii:
.text._Z17transposeNaiveRowPfS_ii:
        /* <DEDUP_REMOVED lines=23> */
.L_x_1:
        /* <DEDUP_REMOVED lines=9> */
.L_x_3:


//--------------------- .nv.shared.reserved.0     --------------------------
	.section	.nv.shared.reserved.0,"aw",@nobits
	.weak		__nv_reservedSMEM_offset_0_alias
	.size		__nv_reservedSMEM_offset_0_alias, 0, 64
	.other		__nv_reservedSMEM_offset_0_alias,@"STO_CUDA_RESERVED_SHARED STV_DEFAULT"
__nv_reservedSMEM_offset_0_alias:
	.zero		0
	.zero		64


//--------------------- .nv.constant0._Z17transposeNaiveColPfS_ii --------------------------
	.section	.nv.constant0._Z17transposeNaiveColPfS_ii,"a",@progbits
	.sectionflags	@""
	.align	4
.nv.constant0._Z17transposeNaiveColPfS_ii:
	.zero		920


//--------------------- .nv.constant0._Z17transposeNaiveRowPfS_ii --------------------------
	.section	.nv.constant0._Z17transposeNaiveRowPfS_ii,"a",@progbits
	.sectionflags	@""
	.align	4
.nv.constant0._Z17transposeNaiveRowPfS_ii:
	.zero		920


//--------------------- SYMBOLS --------------------------

	.type		.nv.reservedSmem.offset0,@object
	.size		.nv.reservedSmem.offset0,0x4
